//
// Generated by NVIDIA NVVM Compiler
//
// Compiler Build ID: CL-36424714
// Cuda compilation tools, release 13.0, V13.0.88
// Based on NVVM 20.0.0
//

.version 9.0
.target sm_100
.address_size 64

	// .globl	_Z21csrSparseMatrixKernelP3CSRPiS1_

.visible .entry _Z21csrSparseMatrixKernelP3CSRPiS1_(
	.param .u64 .ptr .align 1 _Z21csrSparseMatrixKernelP3CSRPiS1__param_0,
	.param .u64 .ptr .align 1 _Z21csrSparseMatrixKernelP3CSRPiS1__param_1,
	.param .u64 .ptr .align 1 _Z21csrSparseMatrixKernelP3CSRPiS1__param_2
)
{
	.reg .pred 	%p<11>;
	.reg .b32 	%r<178>;
	.reg .b64 	%rd<89>;

	ld.param.u64 	%rd8, [_Z21csrSparseMatrixKernelP3CSRPiS1__param_0];
	ld.param.u64 	%rd9, [_Z21csrSparseMatrixKernelP3CSRPiS1__param_1];
	ld.param.u64 	%rd7, [_Z21csrSparseMatrixKernelP3CSRPiS1__param_2];
	cvta.to.global.u64 	%rd1, %rd9;
	cvta.to.global.u64 	%rd2, %rd8;
	mov.u32 	%r36, %ctaid.x;
	mov.u32 	%r37, %ntid.x;
	mov.u32 	%r38, %tid.x;
	mad.lo.s32 	%r1, %r36, %r37, %r38;
	ld.global.u32 	%r39, [%rd2];
	setp.ge.s32 	%p1, %r1, %r39;
	@%p1 bra 	$L__BB0_15;
	ld.global.u64 	%rd10, [%rd2+8];
	cvta.to.global.u64 	%rd11, %rd10;
	mul.wide.s32 	%rd12, %r1, 4;
	add.s64 	%rd13, %rd11, %rd12;
	ld.global.u32 	%r166, [%rd13];
	ld.global.u32 	%r3, [%rd13+4];
	setp.ge.s32 	%p2, %r166, %r3;
	mov.b32 	%r177, 0;
	@%p2 bra 	$L__BB0_14;
	ld.global.u64 	%rd14, [%rd2+16];
	cvta.to.global.u64 	%rd3, %rd14;
	ld.global.u64 	%rd15, [%rd2+24];
	cvta.to.global.u64 	%rd4, %rd15;
	add.s32 	%r43, %r166, 1;
	max.s32 	%r44, %r3, %r43;
	sub.s32 	%r4, %r44, %r166;
	and.b32  	%r5, %r4, 15;
	sub.s32 	%r45, %r166, %r44;
	setp.gt.u32 	%p3, %r45, -16;
	mov.b32 	%r177, 0;
	@%p3 bra 	$L__BB0_5;
	and.b32  	%r47, %r4, -16;
	neg.s32 	%r162, %r47;
	add.s64 	%rd5, %rd3, 32;
	add.s64 	%rd6, %rd4, 32;
	mov.b32 	%r177, 0;
$L__BB0_4:
	.pragma "nounroll";
	mul.wide.s32 	%rd16, %r166, 4;
	add.s64 	%rd17, %rd5, %rd16;
	add.s64 	%rd18, %rd6, %rd16;
	ld.global.u32 	%r48, [%rd17+-32];
	ld.global.u32 	%r49, [%rd18+-32];
	mul.wide.s32 	%rd19, %r48, 4;
	add.s64 	%rd20, %rd1, %rd19;
	ld.global.u32 	%r50, [%rd20];
	mad.lo.s32 	%r51, %r50, %r49, %r177;
	ld.global.u32 	%r52, [%rd17+-28];
	ld.global.u32 	%r53, [%rd18+-28];
	mul.wide.s32 	%rd21, %r52, 4;
	add.s64 	%rd22, %rd1, %rd21;
	ld.global.u32 	%r54, [%rd22];
	mad.lo.s32 	%r55, %r54, %r53, %r51;
	ld.global.u32 	%r56, [%rd17+-24];
	ld.global.u32 	%r57, [%rd18+-24];
	mul.wide.s32 	%rd23, %r56, 4;
	add.s64 	%rd24, %rd1, %rd23;
	ld.global.u32 	%r58, [%rd24];
	mad.lo.s32 	%r59, %r58, %r57, %r55;
	ld.global.u32 	%r60, [%rd17+-20];
	ld.global.u32 	%r61, [%rd18+-20];
	mul.wide.s32 	%rd25, %r60, 4;
	add.s64 	%rd26, %rd1, %rd25;
	ld.global.u32 	%r62, [%rd26];
	mad.lo.s32 	%r63, %r62, %r61, %r59;
	ld.global.u32 	%r64, [%rd17+-16];
	ld.global.u32 	%r65, [%rd18+-16];
	mul.wide.s32 	%rd27, %r64, 4;
	add.s64 	%rd28, %rd1, %rd27;
	ld.global.u32 	%r66, [%rd28];
	mad.lo.s32 	%r67, %r66, %r65, %r63;
	ld.global.u32 	%r68, [%rd17+-12];
	ld.global.u32 	%r69, [%rd18+-12];
	mul.wide.s32 	%rd29, %r68, 4;
	add.s64 	%rd30, %rd1, %rd29;
	ld.global.u32 	%r70, [%rd30];
	mad.lo.s32 	%r71, %r70, %r69, %r67;
	ld.global.u32 	%r72, [%rd17+-8];
	ld.global.u32 	%r73, [%rd18+-8];
	mul.wide.s32 	%rd31, %r72, 4;
	add.s64 	%rd32, %rd1, %rd31;
	ld.global.u32 	%r74, [%rd32];
	mad.lo.s32 	%r75, %r74, %r73, %r71;
	ld.global.u32 	%r76, [%rd17+-4];
	ld.global.u32 	%r77, [%rd18+-4];
	mul.wide.s32 	%rd33, %r76, 4;
	add.s64 	%rd34, %rd1, %rd33;
	ld.global.u32 	%r78, [%rd34];
	mad.lo.s32 	%r79, %r78, %r77, %r75;
	ld.global.u32 	%r80, [%rd17];
	ld.global.u32 	%r81, [%rd18];
	mul.wide.s32 	%rd35, %r80, 4;
	add.s64 	%rd36, %rd1, %rd35;
	ld.global.u32 	%r82, [%rd36];
	mad.lo.s32 	%r83, %r82, %r81, %r79;
	ld.global.u32 	%r84, [%rd17+4];
	ld.global.u32 	%r85, [%rd18+4];
	mul.wide.s32 	%rd37, %r84, 4;
	add.s64 	%rd38, %rd1, %rd37;
	ld.global.u32 	%r86, [%rd38];
	mad.lo.s32 	%r87, %r86, %r85, %r83;
	ld.global.u32 	%r88, [%rd17+8];
	ld.global.u32 	%r89, [%rd18+8];
	mul.wide.s32 	%rd39, %r88, 4;
	add.s64 	%rd40, %rd1, %rd39;
	ld.global.u32 	%r90, [%rd40];
	mad.lo.s32 	%r91, %r90, %r89, %r87;
	ld.global.u32 	%r92, [%rd17+12];
	ld.global.u32 	%r93, [%rd18+12];
	mul.wide.s32 	%rd41, %r92, 4;
	add.s64 	%rd42, %rd1, %rd41;
	ld.global.u32 	%r94, [%rd42];
	mad.lo.s32 	%r95, %r94, %r93, %r91;
	ld.global.u32 	%r96, [%rd17+16];
	ld.global.u32 	%r97, [%rd18+16];
	mul.wide.s32 	%rd43, %r96, 4;
	add.s64 	%rd44, %rd1, %rd43;
	ld.global.u32 	%r98, [%rd44];
	mad.lo.s32 	%r99, %r98, %r97, %r95;
	ld.global.u32 	%r100, [%rd17+20];
	ld.global.u32 	%r101, [%rd18+20];
	mul.wide.s32 	%rd45, %r100, 4;
	add.s64 	%rd46, %rd1, %rd45;
	ld.global.u32 	%r102, [%rd46];
	mad.lo.s32 	%r103, %r102, %r101, %r99;
	ld.global.u32 	%r104, [%rd17+24];
	ld.global.u32 	%r105, [%rd18+24];
	mul.wide.s32 	%rd47, %r104, 4;
	add.s64 	%rd48, %rd1, %rd47;
	ld.global.u32 	%r106, [%rd48];
	mad.lo.s32 	%r107, %r106, %r105, %r103;
	ld.global.u32 	%r108, [%rd17+28];
	ld.global.u32 	%r109, [%rd18+28];
	mul.wide.s32 	%rd49, %r108, 4;
	add.s64 	%rd50, %rd1, %rd49;
	ld.global.u32 	%r110, [%rd50];
	mad.lo.s32 	%r177, %r110, %r109, %r107;
	add.s32 	%r166, %r166, 16;
	add.s32 	%r162, %r162, 16;
	setp.ne.s32 	%p4, %r162, 0;
	@%p4 bra 	$L__BB0_4;
$L__BB0_5:
	setp.eq.s32 	%p5, %r5, 0;
	@%p5 bra 	$L__BB0_14;
	and.b32  	%r16, %r4, 7;
	setp.lt.u32 	%p6, %r5, 8;
	@%p6 bra 	$L__BB0_8;
	mul.wide.s32 	%rd51, %r166, 4;
	add.s64 	%rd52, %rd3, %rd51;
	ld.global.u32 	%r112, [%rd52];
	add.s64 	%rd53, %rd4, %rd51;
	ld.global.u32 	%r113, [%rd53];
	mul.wide.s32 	%rd54, %r112, 4;
	add.s64 	%rd55, %rd1, %rd54;
	ld.global.u32 	%r114, [%rd55];
	mad.lo.s32 	%r115, %r114, %r113, %r177;
	ld.global.u32 	%r116, [%rd52+4];
	ld.global.u32 	%r117, [%rd53+4];
	mul.wide.s32 	%rd56, %r116, 4;
	add.s64 	%rd57, %rd1, %rd56;
	ld.global.u32 	%r118, [%rd57];
	mad.lo.s32 	%r119, %r118, %r117, %r115;
	ld.global.u32 	%r120, [%rd52+8];
	ld.global.u32 	%r121, [%rd53+8];
	mul.wide.s32 	%rd58, %r120, 4;
	add.s64 	%rd59, %rd1, %rd58;
	ld.global.u32 	%r122, [%rd59];
	mad.lo.s32 	%r123, %r122, %r121, %r119;
	ld.global.u32 	%r124, [%rd52+12];
	ld.global.u32 	%r125, [%rd53+12];
	mul.wide.s32 	%rd60, %r124, 4;
	add.s64 	%rd61, %rd1, %rd60;
	ld.global.u32 	%r126, [%rd61];
	mad.lo.s32 	%r127, %r126, %r125, %r123;
	ld.global.u32 	%r128, [%rd52+16];
	ld.global.u32 	%r129, [%rd53+16];
	mul.wide.s32 	%rd62, %r128, 4;
	add.s64 	%rd63, %rd1, %rd62;
	ld.global.u32 	%r130, [%rd63];
	mad.lo.s32 	%r131, %r130, %r129, %r127;
	ld.global.u32 	%r132, [%rd52+20];
	ld.global.u32 	%r133, [%rd53+20];
	mul.wide.s32 	%rd64, %r132, 4;
	add.s64 	%rd65, %rd1, %rd64;
	ld.global.u32 	%r134, [%rd65];
	mad.lo.s32 	%r135, %r134, %r133, %r131;
	ld.global.u32 	%r136, [%rd52+24];
	ld.global.u32 	%r137, [%rd53+24];
	mul.wide.s32 	%rd66, %r136, 4;
	add.s64 	%rd67, %rd1, %rd66;
	ld.global.u32 	%r138, [%rd67];
	mad.lo.s32 	%r139, %r138, %r137, %r135;
	ld.global.u32 	%r140, [%rd52+28];
	ld.global.u32 	%r141, [%rd53+28];
	mul.wide.s32 	%rd68, %r140, 4;
	add.s64 	%rd69, %rd1, %rd68;
	ld.global.u32 	%r142, [%rd69];
	mad.lo.s32 	%r177, %r142, %r141, %r139;
	add.s32 	%r166, %r166, 8;
$L__BB0_8:
	setp.eq.s32 	%p7, %r16, 0;
	@%p7 bra 	$L__BB0_14;
	and.b32  	%r22, %r4, 3;
	setp.lt.u32 	%p8, %r16, 4;
	@%p8 bra 	$L__BB0_11;
	mul.wide.s32 	%rd70, %r166, 4;
	add.s64 	%rd71, %rd3, %rd70;
	ld.global.u32 	%r144, [%rd71];
	add.s64 	%rd72, %rd4, %rd70;
	ld.global.u32 	%r145, [%rd72];
	mul.wide.s32 	%rd73, %r144, 4;
	add.s64 	%rd74, %rd1, %rd73;
	ld.global.u32 	%r146, [%rd74];
	mad.lo.s32 	%r147, %r146, %r145, %r177;
	ld.global.u32 	%r148, [%rd71+4];
	ld.global.u32 	%r149, [%rd72+4];
	mul.wide.s32 	%rd75, %r148, 4;
	add.s64 	%rd76, %rd1, %rd75;
	ld.global.u32 	%r150, [%rd76];
	mad.lo.s32 	%r151, %r150, %r149, %r147;
	ld.global.u32 	%r152, [%rd71+8];
	ld.global.u32 	%r153, [%rd72+8];
	mul.wide.s32 	%rd77, %r152, 4;
	add.s64 	%rd78, %rd1, %rd77;
	ld.global.u32 	%r154, [%rd78];
	mad.lo.s32 	%r155, %r154, %r153, %r151;
	ld.global.u32 	%r156, [%rd71+12];
	ld.global.u32 	%r157, [%rd72+12];
	mul.wide.s32 	%rd79, %r156, 4;
	add.s64 	%rd80, %rd1, %rd79;
	ld.global.u32 	%r158, [%rd80];
	mad.lo.s32 	%r177, %r158, %r157, %r155;
	add.s32 	%r166, %r166, 4;
$L__BB0_11:
	setp.eq.s32 	%p9, %r22, 0;
	@%p9 bra 	$L__BB0_14;
	neg.s32 	%r174, %r22;
$L__BB0_13:
	.pragma "nounroll";
	mul.wide.s32 	%rd81, %r166, 4;
	add.s64 	%rd82, %rd4, %rd81;
	add.s64 	%rd83, %rd3, %rd81;
	ld.global.u32 	%r159, [%rd83];
	ld.global.u32 	%r160, [%rd82];
	mul.wide.s32 	%rd84, %r159, 4;
	add.s64 	%rd85, %rd1, %rd84;
	ld.global.u32 	%r161, [%rd85];
	mad.lo.s32 	%r177, %r161, %r160, %r177;
	add.s32 	%r166, %r166, 1;
	add.s32 	%r174, %r174, 1;
	setp.ne.s32 	%p10, %r174, 0;
	@%p10 bra 	$L__BB0_13;
$L__BB0_14:
	cvta.to.global.u64 	%rd86, %rd7;
	add.s64 	%rd88, %rd86, %rd12;
	st.global.u32 	[%rd88], %r177;
$L__BB0_15:
	ret;

}


// ===== COMPILED SASS (sm_100) =====

	.target	sm_100

	.elftype	@"ET_EXEC"


//--------------------- .note.nv.tkinfo           --------------------------
	.section	.note.nv.tkinfo,"",@"SHT_NOTE"
	.sectionflags	@"SHF_NOTE_NV_TKINFO"
	.tkinfo
        /*0018*/ 	.word	0x00000002
        /*0030*/ 	.string	""
        /*0030*/ 	.string	"ptxas"
        /*0030*/ 	.string	"Cuda compilation tools, release 13.0, V13.0.88"
        /*0030*/ 	.string	"Build cuda_13.0.r13.0/compiler.36424714_0"
        /*0030*/ 	.string	"-arch sm_100 -m 64 "



//--------------------- .note.nv.cuinfo           --------------------------
	.section	.note.nv.cuinfo,"",@"SHT_NOTE"
	.sectionflags	@"SHF_NOTE_NV_CUINFO"
        /*0018*/ 	.short	0x0002
        /*001a*/ 	.short	0x0064
        /*001c*/ 	.short	0x0082
	.zero		2


//--------------------- .nv.info                  --------------------------
	.section	.nv.info,"",@"SHT_CUDA_INFO"
	.align	4


	//----- nvinfo : EIATTR_REGCOUNT
	.align		4
        /*0000*/ 	.byte	0x04, 0x2f
        /*0002*/ 	.short	(.L_1 - .L_0)
	.align		4
.L_0:
        /*0004*/ 	.word	index@(_Z21csrSparseMatrixKernelP3CSRPiS1_)
        /*0008*/ 	.word	0x00000020


	//----- nvinfo : EIATTR_FRAME_SIZE
	.align		4
.L_1:
        /*000c*/ 	.byte	0x04, 0x11
        /*000e*/ 	.short	(.L_3 - .L_2)
	.align		4
.L_2:
        /*0010*/ 	.word	index@(_Z21csrSparseMatrixKernelP3CSRPiS1_)
        /*0014*/ 	.word	0x00000000


	//----- nvinfo : EIATTR_MIN_STACK_SIZE
	.align		4
.L_3:
        /*0018*/ 	.byte	0x04, 0x12
        /*001a*/ 	.short	(.L_5 - .L_4)
	.align		4
.L_4:
        /*001c*/ 	.word	index@(_Z21csrSparseMatrixKernelP3CSRPiS1_)
        /*0020*/ 	.word	0x00000000
.L_5:


//--------------------- .nv.compat                --------------------------
	.section	.nv.compat,"",@"SHT_CUDA_COMPAT_INFO"
	.align	4
        /*0000*/ 	.byte	0x02, 0x09, 0x00, 0x00, 0x02, 0x02, 0x01, 0x00, 0x02, 0x05, 0x05, 0x00, 0x03, 0x07, 0x01, 0x01
        /*0010*/ 	.byte	0x02, 0x03, 0x00, 0x00, 0x02, 0x06, 0x01, 0x00, 0x04, 0x0b, 0x08, 0x00, 0x09, 0x00, 0x00, 0x00
        /*0020*/ 	.byte	0x00, 0x00, 0x00, 0x00


//--------------------- .nv.info._Z21csrSparseMatrixKernelP3CSRPiS1_ --------------------------
	.section	.nv.info._Z21csrSparseMatrixKernelP3CSRPiS1_,"",@"SHT_CUDA_INFO"
	.sectionflags	@""
	.align	4


	//----- nvinfo : EIATTR_CUDA_API_VERSION
	.align		4
        /*0000*/ 	.byte	0x04, 0x37
        /*0002*/ 	.short	(.L_7 - .L_6)
.L_6:
        /*0004*/ 	.word	0x00000082


	//----- nvinfo : EIATTR_KPARAM_INFO
	.align		4
.L_7:
        /*0008*/ 	.byte	0x04, 0x17
        /*000a*/ 	.short	(.L_9 - .L_8)
.L_8:
        /*000c*/ 	.word	0x00000000
        /*0010*/ 	.short	0x0002
        /*0012*/ 	.short	0x0010
        /*0014*/ 	.byte	0x00, 0xf5, 0x21, 0x00


	//----- nvinfo : EIATTR_KPARAM_INFO
	.align		4
.L_9:
        /*0018*/ 	.byte	0x04, 0x17
        /*001a*/ 	.short	(.L_11 - .L_10)
.L_10:
        /*001c*/ 	.word	0x00000000
        /*0020*/ 	.short	0x0001
        /*0022*/ 	.short	0x0008
        /*0024*/ 	.byte	0x00, 0xf5, 0x21, 0x00


	//----- nvinfo : EIATTR_KPARAM_INFO
	.align		4
.L_11:
        /*0028*/ 	.byte	0x04, 0x17
        /*002a*/ 	.short	(.L_13 - .L_12)
.L_12:
        /*002c*/ 	.word	0x00000000
        /*0030*/ 	.short	0x0000
        /*0032*/ 	.short	0x0000
        /*0034*/ 	.byte	0x00, 0xf5, 0x21, 0x00


	//----- nvinfo : EIATTR_SPARSE_MMA_MASK
	.align		4
.L_13:
        /*0038*/ 	.byte	0x03, 0x50
        /*003a*/ 	.short	0x0000


	//----- nvinfo : EIATTR_MAXREG_COUNT
	.align		4
        /*003c*/ 	.byte	0x03, 0x1b
        /*003e*/ 	.short	0x00ff


	//----- nvinfo : EIATTR_MERCURY_ISA_VERSION
	.align		4
        /*0040*/ 	.byte	0x03, 0x5f
        /*0042*/ 	.short	0x0101


	//----- nvinfo : EIATTR_VRC_CTA_INIT_COUNT
	.align		4
        /*0044*/ 	.byte	0x02, 0x4a
	.zero		1
	.zero		1


	//----- nvinfo : EIATTR_EXIT_INSTR_OFFSETS
	.align		4
        /*0048*/ 	.byte	0x04, 0x1c
        /*004a*/ 	.short	(.L_15 - .L_14)


	//   ....[0]....
.L_14:
        /*004c*/ 	.word	0x00000090


	//   ....[1]....
        /*0050*/ 	.word	0x00000dc0


	//----- nvinfo : EIATTR_CRS_STACK_SIZE
	.align		4
.L_15:
        /*0054*/ 	.byte	0x04, 0x1e
        /*0056*/ 	.short	(.L_17 - .L_16)
.L_16:
        /*0058*/ 	.word	0x00000000


	//----- nvinfo : EIATTR_CBANK_PARAM_SIZE
	.align		4
.L_17:
        /*005c*/ 	.byte	0x03, 0x19
        /*005e*/ 	.short	0x0018


	//----- nvinfo : EIATTR_PARAM_CBANK
	.align		4
        /*0060*/ 	.byte	0x04, 0x0a
        /*0062*/ 	.short	(.L_19 - .L_18)
	.align		4
.L_18:
        /*0064*/ 	.word	index@(.nv.constant0._Z21csrSparseMatrixKernelP3CSRPiS1_)
        /*0068*/ 	.short	0x0380
        /*006a*/ 	.short	0x0018


	//----- nvinfo : EIATTR_SW_WAR
	.align		4
.L_19:
        /*006c*/ 	.byte	0x04, 0x36
        /*006e*/ 	.short	(.L_21 - .L_20)
.L_20:
        /*0070*/ 	.word	0x00000008
.L_21:


//--------------------- .nv.callgraph             --------------------------
	.section	.nv.callgraph,"",@"SHT_CUDA_CALLGRAPH"
	.align	4
	.sectionentsize	8
	.align		4
        /*0000*/ 	.word	0x00000000
	.align		4
        /*0004*/ 	.word	0xffffffff
	.align		4
        /*0008*/ 	.word	0x00000000
	.align		4
        /*000c*/ 	.word	0xfffffffe
	.align		4
        /*0010*/ 	.word	0x00000000
	.align		4
        /*0014*/ 	.word	0xfffffffd
	.align		4
        /*0018*/ 	.word	0x00000000
	.align		4
        /*001c*/ 	.word	0xfffffffc


//--------------------- .text._Z21csrSparseMatrixKernelP3CSRPiS1_ --------------------------
	.section	.text._Z21csrSparseMatrixKernelP3CSRPiS1_,"ax",@progbits
	.align	128
        .global         _Z21csrSparseMatrixKernelP3CSRPiS1_
        .type           _Z21csrSparseMatrixKernelP3CSRPiS1_,@function
        .size           _Z21csrSparseMatrixKernelP3CSRPiS1_,(.L_x_11 - _Z21csrSparseMatrixKernelP3CSRPiS1_)
        .other          _Z21csrSparseMatrixKernelP3CSRPiS1_,@"STO_CUDA_ENTRY STV_DEFAULT"
_Z21csrSparseMatrixKernelP3CSRPiS1_:
.text._Z21csrSparseMatrixKernelP3CSRPiS1_:
[----:B------:R-:W-:Y:S08]  /*0000*/  LDC R1, c[0x0][0x37c] ;  /* 0x0000df00ff017b82 */ /* 0x000ff00000000800 */
[----:B------:R-:W0:Y:S01]  /*0010*/  LDC.64 R6, c[0x0][0x380] ;  /* 0x0000e000ff067b82 */ /* 0x000e220000000a00 */
[----:B------:R-:W0:Y:S02]  /*0020*/  LDCU.64 UR4, c[0x0][0x358] ;  /* 0x00006b00ff0477ac */ /* 0x000e240008000a00 */
[----:B0-----:R-:W2:Y:S05]  /*0030*/  LDG.E R0, desc[UR4][R6.64] ;  /* 0x0000000406007981 */ /* 0x001eaa000c1e1900 */
[----:B------:R-:W0:Y:S01]  /*0040*/  S2UR UR6, SR_CTAID.X ;  /* 0x00000000000679c3 */ /* 0x000e220000002500 */
[----:B------:R-:W0:Y:S07]  /*0050*/  S2R R2, SR_TID.X ;  /* 0x0000000000027919 */ /* 0x000e2e0000002100 */
[----:B------:R-:W0:Y:S02]  /*0060*/  LDC R3, c[0x0][0x360] ;  /* 0x0000d800ff037b82 */ /* 0x000e240000000800 */
[----:B0-----:R-:W-:-:S05]  /*0070*/  IMAD R3, R3, UR6, R2 ;  /* 0x0000000603037c24 */ /* 0x001fca000f8e0202 */
[----:B--2---:R-:W-:-:S13]  /*0080*/  ISETP.GE.AND P0, PT, R3, R0, PT ;  /* 0x000000000300720c */ /* 0x004fda0003f06270 */
[----:B------:R-:W-:Y:S05]  /*0090*/  @P0 EXIT ;  /* 0x000000000000094d */ /* 0x000fea0003800000 */
[----:B------:R-:W2:Y:S02]  /*00a0*/  LDG.E.64 R4, desc[UR4][R6.64+0x8] ;  /* 0x0000080406047981 */ /* 0x000ea4000c1e1b00 */
[----:B--2---:R-:W-:-:S05]  /*00b0*/  IMAD.WIDE R4, R3, 0x4, R4 ;  /* 0x0000000403047825 */ /* 0x004fca00078e0204 */
[----:B------:R-:W2:Y:S04]  /*00c0*/  LDG.E R0, desc[UR4][R4.64] ;  /* 0x0000000404007981 */ /* 0x000ea8000c1e1900 */
[----:B------:R-:W2:Y:S01]  /*00d0*/  LDG.E R9, desc[UR4][R4.64+0x4] ;  /* 0x0000040404097981 */ /* 0x000ea2000c1e1900 */
[----:B------:R-:W-:Y:S01]  /*00e0*/  BSSY.RECONVERGENT B0, `(.L_x_0) ;  /* 0x00000ca000007945 */ /* 0x000fe20003800200 */
[----:B------:R-:W-:Y:S01]  /*00f0*/  HFMA2 R8, -RZ, RZ, 0, 0 ;  /* 0x00000000ff087431 */ /* 0x000fe200000001ff */
[----:B--2---:R-:W-:-:S13]  /*0100*/  ISETP.GE.AND P0, PT, R0, R9, PT ;  /* 0x000000090000720c */ /* 0x004fda0003f06270 */
[----:B------:R-:W-:Y:S05]  /*0110*/  @P0 BRA `(.L_x_1) ;  /* 0x0000000c00180947 */ /* 0x000fea0003800000 */
[----:B------:R0:W5:Y:S04]  /*0120*/  LDG.E.64 R12, desc[UR4][R6.64+0x10] ;  /* 0x00001004060c7981 */ /* 0x000168000c1e1b00 */
[----:B------:R0:W5:Y:S01]  /*0130*/  LDG.E.64 R14, desc[UR4][R6.64+0x18] ;  /* 0x00001804060e7981 */ /* 0x000162000c1e1b00 */
[C---:B------:R-:W-:Y:S01]  /*0140*/  VIADDMNMX R9, R0.reuse, 0x1, R9, !PT ;  /* 0x0000000100097846 */ /* 0x040fe20007800109 */
[----:B------:R-:W-:Y:S01]  /*0150*/  BSSY.RECONVERGENT B1, `(.L_x_2) ;  /* 0x0000062000017945 */ /* 0x000fe20003800200 */
[----:B------:R-:W-:Y:S02]  /*0160*/  MOV R8, RZ ;  /* 0x000000ff00087202 */ /* 0x000fe40000000f00 */
[CC--:B------:R-:W-:Y:S02]  /*0170*/  IADD3 R4, PT, PT, -R0.reuse, R9.reuse, RZ ;  /* 0x0000000900047210 */ /* 0x0c0fe40007ffe1ff */
[----:B------:R-:W-:-:S02]  /*0180*/  IADD3 R9, PT, PT, R0, -R9, RZ ;  /* 0x8000000900097210 */ /* 0x000fc40007ffe0ff */
[----:B------:R-:W-:Y:S02]  /*0190*/  LOP3.LUT R5, R4, 0xf, RZ, 0xc0, !PT ;  /* 0x0000000f04057812 */ /* 0x000fe400078ec0ff */
[----:B------:R-:W-:Y:S02]  /*01a0*/  ISETP.GT.U32.AND P1, PT, R9, -0x10, PT ;  /* 0xfffffff00900780c */ /* 0x000fe40003f24070 */
[----:B------:R-:W-:-:S11]  /*01b0*/  ISETP.NE.AND P0, PT, R5, RZ, PT ;  /* 0x000000ff0500720c */ /* 0x000fd60003f05270 */
[----:B0-----:R-:W-:Y:S05]  /*01c0*/  @P1 BRA `(.L_x_3) ;  /* 0x0000000400681947 */ /* 0x001fea0003800000 */
[----:B------:R-:W-:Y:S02]  /*01d0*/  LOP3.LUT R2, R4, 0xfffffff0, RZ, 0xc0, !PT ;  /* 0xfffffff004027812 */ /* 0x000fe400078ec0ff */
[----:B------:R-:W-:Y:S02]  /*01e0*/  MOV R8, RZ ;  /* 0x000000ff00087202 */ /* 0x000fe40000000f00 */
[----:B------:R-:W-:-:S07]  /*01f0*/  IADD3 R2, PT, PT, -R2, RZ, RZ ;  /* 0x000000ff02027210 */ /* 0x000fce0007ffe1ff */
.L_x_4:
[C---:B-----5:R-:W-:Y:S01]  /*0200*/  IMAD.WIDE R20, R0.reuse, 0x4, R12 ;  /* 0x0000000400147825 */ /* 0x060fe200078e020c */
[----:B------:R-:W0:Y:S04]  /*0210*/  LDC.64 R16, c[0x0][0x388] ;  /* 0x0000e200ff107b82 */ /* 0x000e280000000a00 */
[----:B------:R-:W0:Y:S04]  /*0220*/  LDG.E R25, desc[UR4][R20.64] ;  /* 0x0000000414197981 */ /* 0x000e28000c1e1900 */
[----:B------:R-:W2:Y:S04]  /*0230*/  LDG.E R11, desc[UR4][R20.64+0x4] ;  /* 0x00000404140b7981 */ /* 0x000ea8000c1e1900 */
[----:B------:R-:W3:Y:S01]  /*0240*/  LDG.E R23, desc[UR4][R20.64+0x8] ;  /* 0x0000080414177981 */ /* 0x000ee2000c1e1900 */
[----:B------:R-:W-:-:S03]  /*0250*/  IMAD.WIDE R18, R0, 0x4, R14 ;  /* 0x0000000400127825 */ /* 0x000fc600078e020e */
[----:B------:R-:W4:Y:S04]  /*0260*/  LDG.E R7, desc[UR4][R20.64+0xc] ;  /* 0x00000c0414077981 */ /* 0x000f28000c1e1900 */
[----:B------:R-:W4:Y:S04]  /*0270*/  LDG.E R9, desc[UR4][R18.64] ;  /* 0x0000000412097981 */ /* 0x000f28000c1e1900 */
[----:B------:R-:W4:Y:S04]  /*0280*/  LDG.E R27, desc[UR4][R20.64+0x10] ;  /* 0x00001004141b7981 */ /* 0x000f28000c1e1900 */
[----:B------:R-:W4:Y:S01]  /*0290*/  LDG.E R29, desc[UR4][R20.64+0x14] ;  /* 0x00001404141d7981 */ /* 0x000f22000c1e1900 */
[----:B0-----:R-:W-:-:S06]  /*02a0*/  IMAD.WIDE R24, R25, 0x4, R16 ;  /* 0x0000000419187825 */ /* 0x001fcc00078e0210 */
[----:B------:R-:W4:Y:S01]  /*02b0*/  LDG.E R25, desc[UR4][R24.64] ;  /* 0x0000000418197981 */ /* 0x000f22000c1e1900 */
[----:B--2---:R-:W-:-:S06]  /*02c0*/  IMAD.WIDE R10, R11, 0x4, R16 ;  /* 0x000000040b0a7825 */ /* 0x004fcc00078e0210 */
[----:B------:R-:W2:Y:S01]  /*02d0*/  LDG.E R10, desc[UR4][R10.64] ;  /* 0x000000040a0a7981 */ /* 0x000ea2000c1e1900 */
[----:B---3--:R-:W-:-:S03]  /*02e0*/  IMAD.WIDE R22, R23, 0x4, R16 ;  /* 0x0000000417167825 */ /* 0x008fc600078e0210 */
[----:B------:R-:W3:Y:S01]  /*02f0*/  LDG.E R24, desc[UR4][R18.64+0x8] ;  /* 0x0000080412187981 */ /* 0x000ee2000c1e1900 */
[----:B----4-:R-:W-:-:S03]  /*0300*/  IMAD.WIDE R6, R7, 0x4, R16 ;  /* 0x0000000407067825 */ /* 0x010fc600078e0210 */
[----:B------:R-:W3:Y:S04]  /*0310*/  LDG.E R23, desc[UR4][R22.64] ;  /* 0x0000000416177981 */ /* 0x000ee8000c1e1900 */
[----:B------:R-:W2:Y:S04]  /*0320*/  LDG.E R11, desc[UR4][R18.64+0x4] ;  /* 0x00000404120b7981 */ /* 0x000ea8000c1e1900 */
[----:B------:R-:W4:Y:S01]  /*0330*/  LDG.E R6, desc[UR4][R6.64] ;  /* 0x0000000406067981 */ /* 0x000f22000c1e1900 */
[----:B------:R-:W-:-:S03]  /*0340*/  IMAD.WIDE R28, R29, 0x4, R16 ;  /* 0x000000041d1c7825 */ /* 0x000fc600078e0210 */
[----:B------:R-:W4:Y:S04]  /*0350*/  LDG.E R22, desc[UR4][R18.64+0x10] ;  /* 0x0000100412167981 */ /* 0x000f28000c1e1900 */
[----:B------:R-:W4:Y:S01]  /*0360*/  LDG.E R7, desc[UR4][R20.64+0x20] ;  /* 0x0000200414077981 */ /* 0x000f22000c1e1900 */
[----:B------:R-:W-:-:S03]  /*0370*/  IMAD R26, R9, R25, R8 ;  /* 0x00000019091a7224 */ /* 0x000fc600078e0208 */
[----:B------:R-:W4:Y:S04]  /*0380*/  LDG.E R25, desc[UR4][R20.64+0x18] ;  /* 0x0000180414197981 */ /* 0x000f28000c1e1900 */
[----:B------:R-:W4:Y:S04]  /*0390*/  LDG.E R8, desc[UR4][R18.64+0xc] ;  /* 0x00000c0412087981 */ /* 0x000f28000c1e1900 */
[----:B------:R-:W4:Y:S01]  /*03a0*/  LDG.E R9, desc[UR4][R20.64+0x1c] ;  /* 0x00001c0414097981 */ /* 0x000f22000c1e1900 */
[----:B--2---:R-:W-:Y:S02]  /*03b0*/  IMAD R26, R11, R10, R26 ;  /* 0x0000000a0b1a7224 */ /* 0x004fe400078e021a */
[----:B------:R-:W-:-:S05]  /*03c0*/  IMAD.WIDE R10, R27, 0x4, R16 ;  /* 0x000000041b0a7825 */ /* 0x000fca00078e0210 */
[----:B------:R-:W2:Y:S01]  /*03d0*/  LDG.E R27, desc[UR4][R10.64] ;  /* 0x000000040a1b7981 */ /* 0x000ea2000c1e1900 */
[----:B---3--:R-:W-:-:S03]  /*03e0*/  IMAD R24, R24, R23, R26 ;  /* 0x0000001718187224 */ /* 0x008fc600078e021a */
[----:B------:R4:W3:Y:S04]  /*03f0*/  LDG.E R23, desc[UR4][R28.64] ;  /* 0x000000041c177981 */ /* 0x0008e8000c1e1900 */
[----:B------:R-:W3:Y:S04]  /*0400*/  LDG.E R26, desc[UR4][R18.64+0x14] ;  /* 0x00001404121a7981 */ /* 0x000ee8000c1e1900 */
[----:B------:R-:W3:Y:S01]  /*0410*/  LDG.E R11, desc[UR4][R20.64+0x24] ;  /* 0x00002404140b7981 */ /* 0x000ee2000c1e1900 */
[----:B----4-:R-:W-:-:S03]  /*0420*/  IMAD.WIDE R28, R25, 0x4, R16 ;  /* 0x00000004191c7825 */ /* 0x010fc600078e0210 */
[----:B------:R-:W4:Y:S01]  /*0430*/  LDG.E R25, desc[UR4][R18.64+0x18] ;  /* 0x0000180412197981 */ /* 0x000f22000c1e1900 */
[----:B------:R-:W-:-:S03]  /*0440*/  IMAD R6, R8, R6, R24 ;  /* 0x0000000608067224 */ /* 0x000fc600078e0218 */
[----:B------:R-:W4:Y:S01]  /*0450*/  LDG.E R24, desc[UR4][R28.64] ;  /* 0x000000041c187981 */ /* 0x000f22000c1e1900 */
[----:B------:R-:W-:-:S06]  /*0460*/  IMAD.WIDE R8, R9, 0x4, R16 ;  /* 0x0000000409087825 */ /* 0x000fcc00078e0210 */
[----:B------:R-:W4:Y:S04]  /*0470*/  LDG.E R8, desc[UR4][R8.64] ;  /* 0x0000000408087981 */ /* 0x000f28000c1e1900 */
[----:B------:R-:W4:Y:S04]  /*0480*/  LDG.E R29, desc[UR4][R18.64+0x24] ;  /* 0x00002404121d7981 */ /* 0x000f28000c1e1900 */
[----:B------:R-:W4:Y:S04]  /*0490*/  LDG.E R28, desc[UR4][R20.64+0x3c] ;  /* 0x00003c04141c7981 */ /* 0x000f28000c1e1900 */
[----:B------:R-:W4:Y:S01]  /*04a0*/  LDG.E R9, desc[UR4][R18.64+0x1c] ;  /* 0x00001c0412097981 */ /* 0x000f22000c1e1900 */
[----:B--2---:R-:W-:-:S02]  /*04b0*/  IMAD R22, R22, R27, R6 ;  /* 0x0000001b16167224 */ /* 0x004fc400078e0206 */
[----:B------:R-:W-:Y:S01]  /*04c0*/  IMAD.WIDE R6, R7, 0x4, R16 ;  /* 0x0000000407067825 */ /* 0x000fe200078e0210 */
[----:B------:R-:W2:Y:S03]  /*04d0*/  LDG.E R27, desc[UR4][R20.64+0x34] ;  /* 0x00003404141b7981 */ /* 0x000ea6000c1e1900 */
[----:B---3--:R-:W-:Y:S02]  /*04e0*/  IMAD R26, R26, R23, R22 ;  /* 0x000000171a1a7224 */ /* 0x008fe400078e0216 */
[----:B------:R-:W3:Y:S01]  /*04f0*/  LDG.E R6, desc[UR4][R6.64] ;  /* 0x0000000406067981 */ /* 0x000ee2000c1e1900 */
[----:B------:R-:W-:-:S03]  /*0500*/  IMAD.WIDE R10, R11, 0x4, R16 ;  /* 0x000000040b0a7825 */ /* 0x000fc600078e0210 */
[----:B------:R-:W2:Y:S04]  /*0510*/  LDG.E R22, desc[UR4][R20.64+0x28] ;  /* 0x0000280414167981 */ /* 0x000ea8000c1e1900 */
[----:B------:R-:W3:Y:S04]  /*0520*/  LDG.E R23, desc[UR4][R20.64+0x2c] ;  /* 0x00002c0414177981 */ /* 0x000ee8000c1e1900 */
[----:B------:R-:W3:Y:S04]  /*0530*/  LDG.E R7, desc[UR4][R18.64+0x20] ;  /* 0x0000200412077981 */ /* 0x000ee8000c1e1900 */
[----:B------:R-:W3:Y:S04]  /*0540*/  LDG.E R10, desc[UR4][R10.64] ;  /* 0x000000040a0a7981 */ /* 0x000ee8000c1e1900 */
[----:B------:R-:W3:Y:S01]  /*0550*/  LDG.E R11, desc[UR4][R18.64+0x2c] ;  /* 0x00002c04120b7981 */ /* 0x000ee2000c1e1900 */
[----:B----4-:R-:W-:-:S03]  /*0560*/  IMAD R24, R25, R24, R26 ;  /* 0x0000001819187224 */ /* 0x010fc600078e021a */
[----:B------:R-:W4:Y:S01]  /*0570*/  LDG.E R25, desc[UR4][R20.64+0x30] ;  /* 0x0000300414197981 */ /* 0x000f22000c1e1900 */
[----:B------:R-:W-:-:S03]  /*0580*/  IMAD R8, R9, R8, R24 ;  /* 0x0000000809087224 */ /* 0x000fc600078e0218 */
[----:B------:R2:W4:Y:S02]  /*0590*/  LDG.E R9, desc[UR4][R20.64+0x38] ;  /* 0x0000380414097981 */ /* 0x000524000c1e1900 */
[----:B--2---:R-:W-:-:S04]  /*05a0*/  IMAD.WIDE R20, R22, 0x4, R16 ;  /* 0x0000000416147825 */ /* 0x004fc800078e0210 */
[----:B---3--:R-:W-:Y:S02]  /*05b0*/  IMAD.WIDE R22, R23, 0x4, R16 ;  /* 0x0000000417167825 */ /* 0x008fe400078e0210 */
[----:B------:R-:W2:Y:S02]  /*05c0*/  LDG.E R20, desc[UR4][R20.64] ;  /* 0x0000000414147981 */ /* 0x000ea4000c1e1900 */
[----:B------:R-:W-:Y:S02]  /*05d0*/  IMAD R6, R7, R6, R8 ;  /* 0x0000000607067224 */ /* 0x000fe400078e0208 */
[----:B------:R-:W3:Y:S02]  /*05e0*/  LDG.E R22, desc[UR4][R22.64] ;  /* 0x0000000416167981 */ /* 0x000ee4000c1e1900 */
[----:B------:R-:W-:Y:S02]  /*05f0*/  IMAD R6, R29, R10, R6 ;  /* 0x0000000a1d067224 */ /* 0x000fe400078e0206 */
[----:B------:R-:W2:Y:S01]  /*0600*/  LDG.E R29, desc[UR4][R18.64+0x28] ;  /* 0x00002804121d7981 */ /* 0x000ea2000c1e1900 */
[----:B------:R-:W-:-:S03]  /*0610*/  IMAD.WIDE R26, R27, 0x4, R16 ;  /* 0x000000041b1a7825 */ /* 0x000fc600078e0210 */
[----:B------:R-:W3:Y:S04]  /*0620*/  LDG.E R10, desc[UR4][R18.64+0x30] ;  /* 0x00003004120a7981 */ /* 0x000ee8000c1e1900 */
[----:B------:R-:W3:Y:S04]  /*0630*/  LDG.E R8, desc[UR4][R18.64+0x34] ;  /* 0x0000340412087981 */ /* 0x000ee8000c1e1900 */
[----:B------:R-:W3:Y:S04]  /*0640*/  LDG.E R27, desc[UR4][R26.64] ;  /* 0x000000041a1b7981 */ /* 0x000ee8000c1e1900 */
[----:B------:R-:W3:Y:S04]  /*0650*/  LDG.E R7, desc[UR4][R18.64+0x38] ;  /* 0x0000380412077981 */ /* 0x000ee8000c1e1900 */
[----:B------:R-:W3:Y:S01]  /*0660*/  LDG.E R18, desc[UR4][R18.64+0x3c] ;  /* 0x00003c0412127981 */ /* 0x000ee2000c1e1900 */
[----:B----4-:R-:W-:-:S05]  /*0670*/  IMAD.WIDE R24, R25, 0x4, R16 ;  /* 0x0000000419187825 */ /* 0x010fca00078e0210 */
[----:B------:R0:W4:Y:S02]  /*0680*/  LDG.E R21, desc[UR4][R24.64] ;  /* 0x0000000418157981 */ /* 0x000124000c1e1900 */
[----:B0-----:R-:W-:-:S04]  /*0690*/  IMAD.WIDE R24, R9, 0x4, R16 ;  /* 0x0000000409187825 */ /* 0x001fc800078e0210 */
[----:B------:R-:W-:Y:S01]  /*06a0*/  IMAD.WIDE R16, R28, 0x4, R16 ;  /* 0x000000041c107825 */ /* 0x000fe200078e0210 */
[----:B------:R-:W4:Y:S05]  /*06b0*/  LDG.E R9, desc[UR4][R24.64] ;  /* 0x0000000418097981 */ /* 0x000f2a000c1e1900 */
[----:B------:R-:W4:Y:S01]  /*06c0*/  LDG.E R16, desc[UR4][R16.64] ;  /* 0x0000000410107981 */ /* 0x000f22000c1e1900 */
[----:B------:R-:W-:-:S04]  /*06d0*/  IADD3 R2, PT, PT, R2, 0x10, RZ ;  /* 0x0000001002027810 */ /* 0x000fc80007ffe0ff */
[----:B------:R-:W-:Y:S01]  /*06e0*/  ISETP.NE.AND P1, PT, R2, RZ, PT ;  /* 0x000000ff0200720c */ /* 0x000fe20003f25270 */
[----:B--2---:R-:W-:-:S04]  /*06f0*/  IMAD R6, R29, R20, R6 ;  /* 0x000000141d067224 */ /* 0x004fc800078e0206 */
[----:B---3--:R-:W-:Y:S01]  /*0700*/  IMAD R6, R11, R22, R6 ;  /* 0x000000160b067224 */ /* 0x008fe200078e0206 */
[----:B------:R-:W-:-:S03]  /*0710*/  IADD3 R0, PT, PT, R0, 0x10, RZ ;  /* 0x0000001000007810 */ /* 0x000fc60007ffe0ff */
[----:B----4-:R-:W-:-:S04]  /*0720*/  IMAD R6, R10, R21, R6 ;  /* 0x000000150a067224 */ /* 0x010fc800078e0206 */
[----:B------:R-:W-:-:S04]  /*0730*/  IMAD R6, R8, R27, R6 ;  /* 0x0000001b08067224 */ /* 0x000fc800078e0206 */
[----:B------:R-:W-:-:S04]  /*0740*/  IMAD R7, R7, R9, R6 ;  /* 0x0000000907077224 */ /* 0x000fc800078e0206 */
[----:B------:R-:W-:Y:S01]  /*0750*/  IMAD R8, R18, R16, R7 ;  /* 0x0000001012087224 */ /* 0x000fe200078e0207 */
[----:B------:R-:W-:Y:S06]  /*0760*/  @P1 BRA `(.L_x_4) ;  /* 0xfffffff800a41947 */ /* 0x000fec000383ffff */
.L_x_3:
[----:B------:R-:W-:Y:S05]  /*0770*/  BSYNC.RECONVERGENT B1 ;  /* 0x0000000000017941 */ /* 0x000fea0003800200 */
.L_x_2:
[----:B------:R-:W-:Y:S05]  /*0780*/  @!P0 BRA `(.L_x_1) ;  /* 0x00000004007c8947 */ /* 0x000fea0003800000 */
[----:B------:R-:W-:Y:S01]  /*0790*/  ISETP.GE.U32.AND P0, PT, R5, 0x8, PT ;  /* 0x000000080500780c */ /* 0x000fe20003f06070 */
[----:B------:R-:W-:Y:S01]  /*07a0*/  BSSY.RECONVERGENT B1, `(.L_x_5) ;  /* 0x0000030000017945 */ /* 0x000fe20003800200 */
[----:B------:R-:W-:-:S04]  /*07b0*/  LOP3.LUT R24, R4, 0x7, RZ, 0xc0, !PT ;  /* 0x0000000704187812 */ /* 0x000fc800078ec0ff */
[----:B------:R-:W-:-:S07]  /*07c0*/  ISETP.NE.AND P1, PT, R24, RZ, PT ;  /* 0x000000ff1800720c */ /* 0x000fce0003f25270 */
[----:B------:R-:W-:Y:S06]  /*07d0*/  @!P0 BRA `(.L_x_6) ;  /* 0x0000000000b08947 */ /* 0x000fec0003800000 */
[C---:B-----5:R-:W-:Y:S01]  /*07e0*/  IMAD.WIDE R26, R0.reuse, 0x4, R12 ;  /* 0x00000004001a7825 */ /* 0x060fe200078e020c */
[----:B------:R-:W0:Y:S04]  /*07f0*/  LDC.64 R10, c[0x0][0x388] ;  /* 0x0000e200ff0a7b82 */ /* 0x000e280000000a00 */
[----:B------:R-:W0:Y:S04]  /*0800*/  LDG.E R29, desc[UR4][R26.64] ;  /* 0x000000041a1d7981 */ /* 0x000e28000c1e1900 */
[----:B------:R-:W2:Y:S01]  /*0810*/  LDG.E R23, desc[UR4][R26.64+0x4] ;  /* 0x000004041a177981 */ /* 0x000ea2000c1e1900 */
[----:B------:R-:W-:-:S03]  /*0820*/  IMAD.WIDE R6, R0, 0x4, R14 ;  /* 0x0000000400067825 */ /* 0x000fc600078e020e */
[----:B------:R-:W3:Y:S04]  /*0830*/  LDG.E R17, desc[UR4][R26.64+0x8] ;  /* 0x000008041a117981 */ /* 0x000ee8000c1e1900 */
[----:B------:R-:W4:Y:S04]  /*0840*/  LDG.E R20, desc[UR4][R6.64] ;  /* 0x0000000406147981 */ /* 0x000f28000c1e1900 */
[----:B------:R-:W4:Y:S04]  /*0850*/  LDG.E R9, desc[UR4][R26.64+0xc] ;  /* 0x00000c041a097981 */ /* 0x000f28000c1e1900 */
[----:B------:R-:W4:Y:S04]  /*0860*/  LDG.E R19, desc[UR4][R26.64+0x10] ;  /* 0x000010041a137981 */ /* 0x000f28000c1e1900 */
[----:B------:R-:W4:Y:S04]  /*0870*/  LDG.E R2, desc[UR4][R6.64+0x4] ;  /* 0x0000040406027981 */ /* 0x000f28000c1e1900 */
[----:B------:R-:W4:Y:S04]  /*0880*/  LDG.E R21, desc[UR4][R26.64+0x18] ;  /* 0x000018041a157981 */ /* 0x000f28000c1e1900 */
[----:B------:R-:W4:Y:S01]  /*0890*/  LDG.E R5, desc[UR4][R26.64+0x1c] ;  /* 0x00001c041a057981 */ /* 0x000f22000c1e1900 */
[----:B0-----:R-:W-:-:S06]  /*08a0*/  IMAD.WIDE R28, R29, 0x4, R10 ;  /* 0x000000041d1c7825 */ /* 0x001fcc00078e020a */
[----:B------:R-:W4:Y:S01]  /*08b0*/  LDG.E R29, desc[UR4][R28.64] ;  /* 0x000000041c1d7981 */ /* 0x000f22000c1e1900 */
[----:B--2---:R-:W-:-:S05]  /*08c0*/  IMAD.WIDE R22, R23, 0x4, R10 ;  /* 0x0000000417167825 */ /* 0x004fca00078e020a */
[----:B------:R-:W2:Y:S01]  /*08d0*/  LDG.E R25, desc[UR4][R22.64] ;  /* 0x0000000416197981 */ /* 0x000ea2000c1e1900 */
[----:B---3--:R-:W-:-:S03]  /*08e0*/  IMAD.WIDE R16, R17, 0x4, R10 ;  /* 0x0000000411107825 */ /* 0x008fc600078e020a */
[----:B------:R-:W3:Y:S04]  /*08f0*/  LDG.E R28, desc[UR4][R6.64+0xc] ;  /* 0x00000c04061c7981 */ /* 0x000ee8000c1e1900 */
[----:B------:R-:W3:Y:S04]  /*0900*/  LDG.E R16, desc[UR4][R16.64] ;  /* 0x0000000410107981 */ /* 0x000ee8000c1e1900 */
[----:B------:R-:W3:Y:S01]  /*0910*/  LDG.E R23, desc[UR4][R26.64+0x14] ;  /* 0x000014041a177981 */ /* 0x000ee2000c1e1900 */
[----:B----4-:R-:W-:-:S03]  /*0920*/  IMAD.WIDE R18, R19, 0x4, R10 ;  /* 0x0000000413127825 */ /* 0x010fc600078e020a */
[----:B------:R-:W4:Y:S04]  /*0930*/  LDG.E R17, desc[UR4][R6.64+0x14] ;  /* 0x0000140406117981 */ /* 0x000f28000c1e1900 */
[----:B------:R-:W4:Y:S01]  /*0940*/  LDG.E R18, desc[UR4][R18.64] ;  /* 0x0000000412127981 */ /* 0x000f22000c1e1900 */
[----:B------:R-:W-:Y:S02]  /*0950*/  IMAD R20, R20, R29, R8 ;  /* 0x0000001d14147224 */ /* 0x000fe400078e0208 */
[----:B------:R-:W-:Y:S01]  /*0960*/  IMAD.WIDE R8, R9, 0x4, R10 ;  /* 0x0000000409087825 */ /* 0x000fe200078e020a */
[----:B------:R-:W4:Y:S05]  /*0970*/  LDG.E R29, desc[UR4][R6.64+0x8] ;  /* 0x00000804061d7981 */ /* 0x000f2a000c1e1900 */
[----:B------:R-:W4:Y:S01]  /*0980*/  LDG.E R9, desc[UR4][R8.64] ;  /* 0x0000000408097981 */ /* 0x000f22000c1e1900 */
[----:B--2---:R-:W-:-:S03]  /*0990*/  IMAD R2, R2, R25, R20 ;  /* 0x0000001902027224 */ /* 0x004fc600078e0214 */
[----:B------:R-:W2:Y:S01]  /*09a0*/  LDG.E R25, desc[UR4][R6.64+0x10] ;  /* 0x0000100406197981 */ /* 0x000ea2000c1e1900 */
[----:B------:R-:W-:-:S04]  /*09b0*/  IMAD.WIDE R20, R21, 0x4, R10 ;  /* 0x0000000415147825 */ /* 0x000fc800078e020a */
[--C-:B---3--:R-:W-:Y:S02]  /*09c0*/  IMAD.WIDE R22, R23, 0x4, R10.reuse ;  /* 0x0000000417167825 */ /* 0x108fe400078e020a */
[----:B------:R-:W3:Y:S02]  /*09d0*/  LDG.E R20, desc[UR4][R20.64] ;  /* 0x0000000414147981 */ /* 0x000ee4000c1e1900 */
[----:B------:R-:W-:Y:S02]  /*09e0*/  IMAD.WIDE R10, R5, 0x4, R10 ;  /* 0x00000004050a7825 */ /* 0x000fe400078e020a */
[----:B------:R-:W3:Y:S04]  /*09f0*/  LDG.E R8, desc[UR4][R6.64+0x1c] ;  /* 0x00001c0406087981 */ /* 0x000ee8000c1e1900 */
[----:B------:R-:W3:Y:S04]  /*0a00*/  LDG.E R22, desc[UR4][R22.64] ;  /* 0x0000000416167981 */ /* 0x000ee8000c1e1900 */
[----:B------:R-:W3:Y:S04]  /*0a10*/  LDG.E R5, desc[UR4][R6.64+0x18] ;  /* 0x0000180406057981 */ /* 0x000ee8000c1e1900 */
[----:B------:R-:W3:Y:S01]  /*0a20*/  LDG.E R10, desc[UR4][R10.64] ;  /* 0x000000040a0a7981 */ /* 0x000ee2000c1e1900 */
[----:B------:R-:W-:Y:S01]  /*0a30*/  IADD3 R0, PT, PT, R0, 0x8, RZ ;  /* 0x0000000800007810 */ /* 0x000fe20007ffe0ff */
[----:B----4-:R-:W-:-:S04]  /*0a40*/  IMAD R2, R29, R16, R2 ;  /* 0x000000101d027224 */ /* 0x010fc800078e0202 */
[----:B------:R-:W-:-:S04]  /*0a50*/  IMAD R2, R28, R9, R2 ;  /* 0x000000091c027224 */ /* 0x000fc800078e0202 */
[----:B--2---:R-:W-:-:S04]  /*0a60*/  IMAD R2, R25, R18, R2 ;  /* 0x0000001219027224 */ /* 0x004fc800078e0202 */
[----:B---3--:R-:W-:-:S04]  /*0a70*/  IMAD R17, R17, R22, R2 ;  /* 0x0000001611117224 */ /* 0x008fc800078e0202 */
[----:B------:R-:W-:-:S04]  /*0a80*/  IMAD R5, R5, R20, R17 ;  /* 0x0000001405057224 */ /* 0x000fc800078e0211 */
[----:B------:R-:W-:-:S07]  /*0a90*/  IMAD R8, R8, R10, R5 ;  /* 0x0000000a08087224 */ /* 0x000fce00078e0205 */
.L_x_6:
[----:B------:R-:W-:Y:S05]  /*0aa0*/  BSYNC.RECONVERGENT B1 ;  /* 0x0000000000017941 */ /* 0x000fea0003800200 */
.L_x_5:
        /* <DEDUP_REMOVED lines=9> */
[----:B------:R-:W2:Y:S04]  /*0b40*/  LDG.E R17, desc[UR4][R20.64+0x4] ;  /* 0x0000040414117981 */ /* 0x000ea8000c1e1900 */
[----:B------:R-:W3:Y:S04]  /*0b50*/  LDG.E R19, desc[UR4][R20.64+0x8] ;  /* 0x0000080414137981 */ /* 0x000ee8000c1e1900 */
[----:B------:R-:W4:Y:S01]  /*0b60*/  LDG.E R9, desc[UR4][R20.64+0xc] ;  /* 0x00000c0414097981 */ /* 0x000f22000c1e1900 */
[----:B------:R-:W-:-:S05]  /*0b70*/  IMAD.WIDE R10, R0, 0x4, R14 ;  /* 0x00000004000a7825 */ /* 0x000fca00078e020e */
[----:B------:R-:W4:Y:S04]  /*0b80*/  LDG.E R5, desc[UR4][R10.64] ;  /* 0x000000040a057981 */ /* 0x000f28000c1e1900 */
[----:B------:R-:W4:Y:S04]  /*0b90*/  LDG.E R2, desc[UR4][R10.64+0x4] ;  /* 0x000004040a027981 */ /* 0x000f28000c1e1900 */
[----:B------:R-:W4:Y:S01]  /*0ba0*/  LDG.E R21, desc[UR4][R10.64+0xc] ;  /* 0x00000c040a157981 */ /* 0x000f22000c1e1900 */
[----:B0-----:R-:W-:-:S04]  /*0bb0*/  IMAD.WIDE R22, R23, 0x4, R6 ;  /* 0x0000000417167825 */ /* 0x001fc800078e0206 */
[--C-:B--2---:R-:W-:Y:S02]  /*0bc0*/  IMAD.WIDE R16, R17, 0x4, R6.reuse ;  /* 0x0000000411107825 */ /* 0x104fe400078e0206 */
[----:B------:R-:W2:Y:S02]  /*0bd0*/  LDG.E R22, desc[UR4][R22.64] ;  /* 0x0000000416167981 */ /* 0x000ea4000c1e1900 */
[--C-:B---3--:R-:W-:Y:S02]  /*0be0*/  IMAD.WIDE R18, R19, 0x4, R6.reuse ;  /* 0x0000000413127825 */ /* 0x108fe400078e0206 */
[----:B------:R-:W3:Y:S02]  /*0bf0*/  LDG.E R16, desc[UR4][R16.64] ;  /* 0x0000000410107981 */ /* 0x000ee4000c1e1900 */
[----:B----4-:R-:W-:Y:S02]  /*0c00*/  IMAD.WIDE R6, R9, 0x4, R6 ;  /* 0x0000000409067825 */ /* 0x010fe400078e0206 */
[----:B------:R-:W4:Y:S04]  /*0c10*/  LDG.E R18, desc[UR4][R18.64] ;  /* 0x0000000412127981 */ /* 0x000f28000c1e1900 */
[----:B------:R-:W4:Y:S04]  /*0c20*/  LDG.E R9, desc[UR4][R10.64+0x8] ;  /* 0x000008040a097981 */ /* 0x000f28000c1e1900 */
[----:B------:R-:W4:Y:S01]  /*0c30*/  LDG.E R6, desc[UR4][R6.64] ;  /* 0x0000000406067981 */ /* 0x000f22000c1e1900 */
[----:B------:R-:W-:Y:S01]  /*0c40*/  IADD3 R0, PT, PT, R0, 0x4, RZ ;  /* 0x0000000400007810 */ /* 0x000fe20007ffe0ff */
[----:B--2---:R-:W-:-:S04]  /*0c50*/  IMAD R5, R5, R22, R8 ;  /* 0x0000001605057224 */ /* 0x004fc800078e0208 */
[----:B---3--:R-:W-:-:S04]  /*0c60*/  IMAD R2, R2, R16, R5 ;  /* 0x0000001002027224 */ /* 0x008fc800078e0205 */
[----:B----4-:R-:W-:-:S04]  /*0c70*/  IMAD R2, R9, R18, R2 ;  /* 0x0000001209027224 */ /* 0x010fc800078e0202 */
[----:B------:R-:W-:-:S07]  /*0c80*/  IMAD R8, R21, R6, R2 ;  /* 0x0000000615087224 */ /* 0x000fce00078e0202 */
.L_x_8:
[----:B------:R-:W-:Y:S05]  /*0c90*/  BSYNC.RECONVERGENT B1 ;  /* 0x0000000000017941 */ /* 0x000fea0003800200 */
.L_x_7:
[----:B------:R-:W-:Y:S05]  /*0ca0*/  @!P1 BRA `(.L_x_1) ;  /* 0x0000000000349947 */ /* 0x000fea0003800000 */
[----:B------:R-:W0:Y:S01]  /*0cb0*/  LDC.64 R16, c[0x0][0x388] ;  /* 0x0000e200ff107b82 */ /* 0x000e220000000a00 */
[----:B------:R-:W-:-:S07]  /*0cc0*/  IADD3 R2, PT, PT, -R4, RZ, RZ ;  /* 0x000000ff04027210 */ /* 0x000fce0007ffe1ff */
.L_x_9:
[----:B-----5:R-:W-:-:S05]  /*0cd0*/  IMAD.WIDE R10, R0, 0x4, R12 ;  /* 0x00000004000a7825 */ /* 0x020fca00078e020c */
[----:B------:R-:W0:Y:S01]  /*0ce0*/  LDG.E R5, desc[UR4][R10.64] ;  /* 0x000000040a057981 */ /* 0x000e22000c1e1900 */
[----:B------:R-:W-:-:S06]  /*0cf0*/  IMAD.WIDE R6, R0, 0x4, R14 ;  /* 0x0000000400067825 */ /* 0x000fcc00078e020e */
[----:B------:R-:W2:Y:S01]  /*0d00*/  LDG.E R7, desc[UR4][R6.64] ;  /* 0x0000000406077981 */ /* 0x000ea2000c1e1900 */
[----:B------:R-:W-:Y:S01]  /*0d10*/  IADD3 R2, PT, PT, R2, 0x1, RZ ;  /* 0x0000000102027810 */ /* 0x000fe20007ffe0ff */
[----:B0-----:R-:W-:-:S06]  /*0d20*/  IMAD.WIDE R4, R5, 0x4, R16 ;  /* 0x0000000405047825 */ /* 0x001fcc00078e0210 */
[----:B------:R-:W2:Y:S01]  /*0d30*/  LDG.E R4, desc[UR4][R4.64] ;  /* 0x0000000404047981 */ /* 0x000ea2000c1e1900 */
[----:B------:R-:W-:Y:S02]  /*0d40*/  ISETP.NE.AND P0, PT, R2, RZ, PT ;  /* 0x000000ff0200720c */ /* 0x000fe40003f05270 */
[----:B------:R-:W-:Y:S01]  /*0d50*/  IADD3 R0, PT, PT, R0, 0x1, RZ ;  /* 0x0000000100007810 */ /* 0x000fe20007ffe0ff */
[----:B--2---:R-:W-:-:S10]  /*0d60*/  IMAD R8, R7, R4, R8 ;  /* 0x0000000407087224 */ /* 0x004fd400078e0208 */
[----:B------:R-:W-:Y:S05]  /*0d70*/  @P0 BRA `(.L_x_9) ;  /* 0xfffffffc00d40947 */ /* 0x000fea000383ffff */
.L_x_1:
[----:B------:R-:W-:Y:S05]  /*0d80*/  BSYNC.RECONVERGENT B0 ;  /* 0x0000000000007941 */ /* 0x000fea0003800200 */
.L_x_0:
[----:B------:R-:W0:Y:S02]  /*0d90*/  LDC.64 R4, c[0x0][0x390] ;  /* 0x0000e400ff047b82 */ /* 0x000e240000000a00 */
[----:B0-----:R-:W-:-:S05]  /*0da0*/  IMAD.WIDE R2, R3, 0x4, R4 ;  /* 0x0000000403027825 */ /* 0x001fca00078e0204 */
[----:B------:R-:W-:Y:S01]  /*0db0*/  STG.E desc[UR4][R2.64], R8 ;  /* 0x0000000802007986 */ /* 0x000fe2000c101904 */
[----:B------:R-:W-:Y:S05]  /*0dc0*/  EXIT ;  /* 0x000000000000794d */ /* 0x000fea0003800000 */
.L_x_10:
[----:B------:R-:W-:-:S00]  /*0dd0*/  BRA `(.L_x_10) ;  /* 0xfffffffc00fc7947 */ /* 0x000fc0000383ffff */
[----:B------:R-:W-:-:S00]  /*0de0*/  NOP ;  /* 0x0000000000007918 */ /* 0x000fc00000000000 */
        /* <DEDUP_REMOVED lines=9> */
.L_x_11:


//--------------------- .nv.shared.reserved.0     --------------------------
	.section	.nv.shared.reserved.0,"aw",@nobits
	.weak		__nv_reservedSMEM_offset_0_alias
	.size		__nv_reservedSMEM_offset_0_alias, 0, 64
	.other		__nv_reservedSMEM_offset_0_alias,@"STO_CUDA_RESERVED_SHARED STV_DEFAULT"
__nv_reservedSMEM_offset_0_alias:
	.zero		0
	.zero		64


//--------------------- .nv.constant0._Z21csrSparseMatrixKernelP3CSRPiS1_ --------------------------
	.section	.nv.constant0._Z21csrSparseMatrixKernelP3CSRPiS1_,"a",@progbits
	.sectionflags	@""
	.align	4
.nv.constant0._Z21csrSparseMatrixKernelP3CSRPiS1_:
	.zero		920


//--------------------- SYMBOLS --------------------------

	.type		.nv.reservedSmem.offset0,@object
	.size		.nv.reservedSmem.offset0,0x4
